//
// Generated by NVIDIA NVVM Compiler
//
// Compiler Build ID: CL-36424714
// Cuda compilation tools, release 13.0, V13.0.88
// Based on NVVM 20.0.0
//

.version 9.0
.target sm_100
.address_size 64

	// .globl	_Z15initMatrix_2D_IPff

.visible .entry _Z15initMatrix_2D_IPff(
	.param .u64 .ptr .align 1 _Z15initMatrix_2D_IPff_param_0,
	.param .f32 _Z15initMatrix_2D_IPff_param_1
)
{
	.reg .b32 	%r<11>;
	.reg .b32 	%f<2>;
	.reg .b64 	%rd<5>;

	ld.param.u64 	%rd1, [_Z15initMatrix_2D_IPff_param_0];
	ld.param.f32 	%f1, [_Z15initMatrix_2D_IPff_param_1];
	cvta.to.global.u64 	%rd2, %rd1;
	mov.u32 	%r1, %tid.x;
	mov.u32 	%r2, %ntid.x;
	mov.u32 	%r3, %ctaid.x;
	mov.u32 	%r4, %tid.y;
	mov.u32 	%r5, %ntid.y;
	mov.u32 	%r6, %ctaid.y;
	mad.lo.s32 	%r7, %r5, %r6, %r4;
	mov.u32 	%r8, %nctaid.x;
	mad.lo.s32 	%r9, %r7, %r8, %r3;
	mad.lo.s32 	%r10, %r9, %r2, %r1;
	mul.wide.s32 	%rd3, %r10, 4;
	add.s64 	%rd4, %rd2, %rd3;
	st.global.f32 	[%rd4], %f1;
	ret;

}
	// .globl	_Z15initMatrix_2D_JPff
.visible .entry _Z15initMatrix_2D_JPff(
	.param .u64 .ptr .align 1 _Z15initMatrix_2D_JPff_param_0,
	.param .f32 _Z15initMatrix_2D_JPff_param_1
)
{
	.reg .b32 	%r<11>;
	.reg .b32 	%f<2>;
	.reg .b64 	%rd<5>;

	ld.param.u64 	%rd1, [_Z15initMatrix_2D_JPff_param_0];
	ld.param.f32 	%f1, [_Z15initMatrix_2D_JPff_param_1];
	cvta.to.global.u64 	%rd2, %rd1;
	mov.u32 	%r1, %tid.x;
	mov.u32 	%r2, %ntid.x;
	mov.u32 	%r3, %ctaid.x;
	mad.lo.s32 	%r4, %r2, %r3, %r1;
	mov.u32 	%r5, %tid.y;
	mov.u32 	%r6, %ntid.y;
	mov.u32 	%r7, %ctaid.y;
	mov.u32 	%r8, %nctaid.y;
	mad.lo.s32 	%r9, %r4, %r8, %r7;
	mad.lo.s32 	%r10, %r9, %r6, %r5;
	mul.wide.s32 	%rd3, %r10, 4;
	add.s64 	%rd4, %rd2, %rd3;
	st.global.f32 	[%rd4], %f1;
	ret;

}


// ===== COMPILED SASS (sm_100) =====

	.target	sm_100

	.elftype	@"ET_EXEC"


//--------------------- .note.nv.tkinfo           --------------------------
	.section	.note.nv.tkinfo,"",@"SHT_NOTE"
	.sectionflags	@"SHF_NOTE_NV_TKINFO"
	.tkinfo
        /*0018*/ 	.word	0x00000002
        /*0030*/ 	.string	""
        /*0030*/ 	.string	"ptxas"
        /*0030*/ 	.string	"Cuda compilation tools, release 13.0, V13.0.88"
        /*0030*/ 	.string	"Build cuda_13.0.r13.0/compiler.36424714_0"
        /*0030*/ 	.string	"-arch sm_100 -m 64 "



//--------------------- .note.nv.cuinfo           --------------------------
	.section	.note.nv.cuinfo,"",@"SHT_NOTE"
	.sectionflags	@"SHF_NOTE_NV_CUINFO"
        /*0018*/ 	.short	0x0002
        /*001a*/ 	.short	0x0064
        /*001c*/ 	.short	0x0082
	.zero		2


//--------------------- .nv.info                  --------------------------
	.section	.nv.info,"",@"SHT_CUDA_INFO"
	.align	4


	//----- nvinfo : EIATTR_REGCOUNT
	.align		4
        /*0000*/ 	.byte	0x04, 0x2f
        /*0002*/ 	.short	(.L_1 - .L_0)
	.align		4
.L_0:
        /*0004*/ 	.word	index@(_Z15initMatrix_2D_IPff)
        /*0008*/ 	.word	0x0000000e


	//----- nvinfo : EIATTR_FRAME_SIZE
	.align		4
.L_1:
        /*000c*/ 	.byte	0x04, 0x11
        /*000e*/ 	.short	(.L_3 - .L_2)
	.align		4
.L_2:
        /*0010*/ 	.word	index@(_Z15initMatrix_2D_IPff)
        /*0014*/ 	.word	0x00000000


	//----- nvinfo : EIATTR_REGCOUNT
	.align		4
.L_3:
        /*0018*/ 	.byte	0x04, 0x2f
        /*001a*/ 	.short	(.L_5 - .L_4)
	.align		4
.L_4:
        /*001c*/ 	.word	index@(_Z15initMatrix_2D_JPff)
        /*0020*/ 	.word	0x0000000e


	//----- nvinfo : EIATTR_FRAME_SIZE
	.align		4
.L_5:
        /*0024*/ 	.byte	0x04, 0x11
        /*0026*/ 	.short	(.L_7 - .L_6)
	.align		4
.L_6:
        /*0028*/ 	.word	index@(_Z15initMatrix_2D_JPff)
        /*002c*/ 	.word	0x00000000


	//----- nvinfo : EIATTR_MIN_STACK_SIZE
	.align		4
.L_7:
        /*0030*/ 	.byte	0x04, 0x12
        /*0032*/ 	.short	(.L_9 - .L_8)
	.align		4
.L_8:
        /*0034*/ 	.word	index@(_Z15initMatrix_2D_JPff)
        /*0038*/ 	.word	0x00000000


	//----- nvinfo : EIATTR_MIN_STACK_SIZE
	.align		4
.L_9:
        /*003c*/ 	.byte	0x04, 0x12
        /*003e*/ 	.short	(.L_11 - .L_10)
	.align		4
.L_10:
        /*0040*/ 	.word	index@(_Z15initMatrix_2D_IPff)
        /*0044*/ 	.word	0x00000000
.L_11:


//--------------------- .nv.compat                --------------------------
	.section	.nv.compat,"",@"SHT_CUDA_COMPAT_INFO"
	.align	4
        /*0000*/ 	.byte	0x02, 0x09, 0x00, 0x00, 0x02, 0x02, 0x01, 0x00, 0x02, 0x05, 0x05, 0x00, 0x03, 0x07, 0x01, 0x01
        /*0010*/ 	.byte	0x02, 0x03, 0x00, 0x00, 0x02, 0x06, 0x01, 0x00, 0x04, 0x0b, 0x08, 0x00, 0x09, 0x00, 0x00, 0x00
        /*0020*/ 	.byte	0x00, 0x00, 0x00, 0x00


//--------------------- .nv.info._Z15initMatrix_2D_JPff --------------------------
	.section	.nv.info._Z15initMatrix_2D_JPff,"",@"SHT_CUDA_INFO"
	.sectionflags	@""
	.align	4


	//----- nvinfo : EIATTR_CUDA_API_VERSION
	.align		4
        /*0000*/ 	.byte	0x04, 0x37
        /*0002*/ 	.short	(.L_13 - .L_12)
.L_12:
        /*0004*/ 	.word	0x00000082


	//----- nvinfo : EIATTR_KPARAM_INFO
	.align		4
.L_13:
        /*0008*/ 	.byte	0x04, 0x17
        /*000a*/ 	.short	(.L_15 - .L_14)
.L_14:
        /*000c*/ 	.word	0x00000000
        /*0010*/ 	.short	0x0001
        /*0012*/ 	.short	0x0008
        /*0014*/ 	.byte	0x00, 0xf0, 0x11, 0x00


	//----- nvinfo : EIATTR_KPARAM_INFO
	.align		4
.L_15:
        /*0018*/ 	.byte	0x04, 0x17
        /*001a*/ 	.short	(.L_17 - .L_16)
.L_16:
        /*001c*/ 	.word	0x00000000
        /*0020*/ 	.short	0x0000
        /*0022*/ 	.short	0x0000
        /*0024*/ 	.byte	0x00, 0xf5, 0x21, 0x00


	//----- nvinfo : EIATTR_SPARSE_MMA_MASK
	.align		4
.L_17:
        /*0028*/ 	.byte	0x03, 0x50
        /*002a*/ 	.short	0x0000


	//----- nvinfo : EIATTR_MAXREG_COUNT
	.align		4
        /*002c*/ 	.byte	0x03, 0x1b
        /*002e*/ 	.short	0x00ff


	//----- nvinfo : EIATTR_MERCURY_ISA_VERSION
	.align		4
        /*0030*/ 	.byte	0x03, 0x5f
        /*0032*/ 	.short	0x0101


	//----- nvinfo : EIATTR_VRC_CTA_INIT_COUNT
	.align		4
        /*0034*/ 	.byte	0x02, 0x4a
	.zero		1
	.zero		1


	//----- nvinfo : EIATTR_EXIT_INSTR_OFFSETS
	.align		4
        /*0038*/ 	.byte	0x04, 0x1c
        /*003a*/ 	.short	(.L_19 - .L_18)


	//   ....[0]....
.L_18:
        /*003c*/ 	.word	0x00000100


	//----- nvinfo : EIATTR_CBANK_PARAM_SIZE
	.align		4
.L_19:
        /*0040*/ 	.byte	0x03, 0x19
        /*0042*/ 	.short	0x000c


	//----- nvinfo : EIATTR_PARAM_CBANK
	.align		4
        /*0044*/ 	.byte	0x04, 0x0a
        /*0046*/ 	.short	(.L_21 - .L_20)
	.align		4
.L_20:
        /*0048*/ 	.word	index@(.nv.constant0._Z15initMatrix_2D_JPff)
        /*004c*/ 	.short	0x0380
        /*004e*/ 	.short	0x000c


	//----- nvinfo : EIATTR_SW_WAR
	.align		4
.L_21:
        /*0050*/ 	.byte	0x04, 0x36
        /*0052*/ 	.short	(.L_23 - .L_22)
.L_22:
        /*0054*/ 	.word	0x00000008
.L_23:


//--------------------- .nv.info._Z15initMatrix_2D_IPff --------------------------
	.section	.nv.info._Z15initMatrix_2D_IPff,"",@"SHT_CUDA_INFO"
	.sectionflags	@""
	.align	4


	//----- nvinfo : EIATTR_CUDA_API_VERSION
	.align		4
        /*0000*/ 	.byte	0x04, 0x37
        /*0002*/ 	.short	(.L_25 - .L_24)
.L_24:
        /*0004*/ 	.word	0x00000082


	//----- nvinfo : EIATTR_KPARAM_INFO
	.align		4
.L_25:
        /*0008*/ 	.byte	0x04, 0x17
        /*000a*/ 	.short	(.L_27 - .L_26)
.L_26:
        /*000c*/ 	.word	0x00000000
        /*0010*/ 	.short	0x0001
        /*0012*/ 	.short	0x0008
        /*0014*/ 	.byte	0x00, 0xf0, 0x11, 0x00


	//----- nvinfo : EIATTR_KPARAM_INFO
	.align		4
.L_27:
        /*0018*/ 	.byte	0x04, 0x17
        /*001a*/ 	.short	(.L_29 - .L_28)
.L_28:
        /*001c*/ 	.word	0x00000000
        /*0020*/ 	.short	0x0000
        /*0022*/ 	.short	0x0000
        /*0024*/ 	.byte	0x00, 0xf5, 0x21, 0x00


	//----- nvinfo : EIATTR_SPARSE_MMA_MASK
	.align		4
.L_29:
        /*0028*/ 	.byte	0x03, 0x50
        /*002a*/ 	.short	0x0000


	//----- nvinfo : EIATTR_MAXREG_COUNT
	.align		4
        /*002c*/ 	.byte	0x03, 0x1b
        /*002e*/ 	.short	0x00ff


	//----- nvinfo : EIATTR_MERCURY_ISA_VERSION
	.align		4
        /*0030*/ 	.byte	0x03, 0x5f
        /*0032*/ 	.short	0x0101


	//----- nvinfo : EIATTR_VRC_CTA_INIT_COUNT
	.align		4
        /*0034*/ 	.byte	0x02, 0x4a
	.zero		1
	.zero		1


	//----- nvinfo : EIATTR_EXIT_INSTR_OFFSETS
	.align		4
        /*0038*/ 	.byte	0x04, 0x1c
        /*003a*/ 	.short	(.L_31 - .L_30)


	//   ....[0]....
.L_30:
        /*003c*/ 	.word	0x00000100


	//----- nvinfo : EIATTR_CBANK_PARAM_SIZE
	.align		4
.L_31:
        /*0040*/ 	.byte	0x03, 0x19
        /*0042*/ 	.short	0x000c


	//----- nvinfo : EIATTR_PARAM_CBANK
	.align		4
        /*0044*/ 	.byte	0x04, 0x0a
        /*0046*/ 	.short	(.L_33 - .L_32)
	.align		4
.L_32:
        /*0048*/ 	.word	index@(.nv.constant0._Z15initMatrix_2D_IPff)
        /*004c*/ 	.short	0x0380
        /*004e*/ 	.short	0x000c


	//----- nvinfo : EIATTR_SW_WAR
	.align		4
.L_33:
        /*0050*/ 	.byte	0x04, 0x36
        /*0052*/ 	.short	(.L_35 - .L_34)
.L_34:
        /*0054*/ 	.word	0x00000008
.L_35:


//--------------------- .nv.callgraph             --------------------------
	.section	.nv.callgraph,"",@"SHT_CUDA_CALLGRAPH"
	.align	4
	.sectionentsize	8
	.align		4
        /*0000*/ 	.word	0x00000000
	.align		4
        /*0004*/ 	.word	0xffffffff
	.align		4
        /*0008*/ 	.word	0x00000000
	.align		4
        /*000c*/ 	.word	0xfffffffe
	.align		4
        /*0010*/ 	.word	0x00000000
	.align		4
        /*0014*/ 	.word	0xfffffffd
	.align		4
        /*0018*/ 	.word	0x00000000
	.align		4
        /*001c*/ 	.word	0xfffffffc


//--------------------- .text._Z15initMatrix_2D_JPff --------------------------
	.section	.text._Z15initMatrix_2D_JPff,"ax",@progbits
	.align	128
        .global         _Z15initMatrix_2D_JPff
        .type           _Z15initMatrix_2D_JPff,@function
        .size           _Z15initMatrix_2D_JPff,(.L_x_2 - _Z15initMatrix_2D_JPff)
        .other          _Z15initMatrix_2D_JPff,@"STO_CUDA_ENTRY STV_DEFAULT"
_Z15initMatrix_2D_JPff:
.text._Z15initMatrix_2D_JPff:
[----:B------:R-:W-:Y:S01]  /*0000*/  LDC R1, c[0x0][0x37c] ;  /* 0x0000df00ff017b82 */ /* 0x000fe20000000800 */
[----:B------:R-:W0:Y:S01]  /*0010*/  S2R R0, SR_TID.X ;  /* 0x0000000000007919 */ /* 0x000e220000002100 */
[----:B------:R-:W0:Y:S06]  /*0020*/  LDCU UR6, c[0x0][0x360] ;  /* 0x00006c00ff0677ac */ /* 0x000e2c0008000800 */
[----:B------:R-:W1:Y:S01]  /*0030*/  S2UR UR8, SR_CTAID.Y ;  /* 0x00000000000879c3 */ /* 0x000e620000002600 */
[----:B------:R-:W0:Y:S01]  /*0040*/  S2R R5, SR_CTAID.X ;  /* 0x0000000000057919 */ /* 0x000e220000002500 */
[----:B------:R-:W2:Y:S01]  /*0050*/  LDCU UR7, c[0x0][0x364] ;  /* 0x00006c80ff0777ac */ /* 0x000ea20008000800 */
[----:B------:R-:W2:Y:S01]  /*0060*/  S2R R7, SR_TID.Y ;  /* 0x0000000000077919 */ /* 0x000ea20000002200 */
[----:B------:R-:W3:Y:S04]  /*0070*/  LDCU.64 UR4, c[0x0][0x358] ;  /* 0x00006b00ff0477ac */ /* 0x000ee80008000a00 */
[----:B------:R-:W1:Y:S08]  /*0080*/  LDC R9, c[0x0][0x374] ;  /* 0x0000dd00ff097b82 */ /* 0x000e700000000800 */
[----:B------:R-:W4:Y:S08]  /*0090*/  LDC.64 R2, c[0x0][0x380] ;  /* 0x0000e000ff027b82 */ /* 0x000f300000000a00 */
[----:B------:R-:W3:Y:S01]  /*00a0*/  LDC R11, c[0x0][0x388] ;  /* 0x0000e200ff0b7b82 */ /* 0x000ee20000000800 */
[----:B0-----:R-:W-:-:S04]  /*00b0*/  IMAD R0, R5, UR6, R0 ;  /* 0x0000000605007c24 */ /* 0x001fc8000f8e0200 */
[----:B-1----:R-:W-:-:S04]  /*00c0*/  IMAD R0, R0, R9, UR8 ;  /* 0x0000000800007e24 */ /* 0x002fc8000f8e0209 */
[----:B--2---:R-:W-:-:S04]  /*00d0*/  IMAD R5, R0, UR7, R7 ;  /* 0x0000000700057c24 */ /* 0x004fc8000f8e0207 */
[----:B----4-:R-:W-:-:S05]  /*00e0*/  IMAD.WIDE R2, R5, 0x4, R2 ;  /* 0x0000000405027825 */ /* 0x010fca00078e0202 */
[----:B---3--:R-:W-:Y:S01]  /*00f0*/  STG.E desc[UR4][R2.64], R11 ;  /* 0x0000000b02007986 */ /* 0x008fe2000c101904 */
[----:B------:R-:W-:Y:S05]  /*0100*/  EXIT ;  /* 0x000000000000794d */ /* 0x000fea0003800000 */
.L_x_0:
[----:B------:R-:W-:-:S00]  /*0110*/  BRA `(.L_x_0) ;  /* 0xfffffffc00fc7947 */ /* 0x000fc0000383ffff */
[----:B------:R-:W-:-:S00]  /*0120*/  NOP ;  /* 0x0000000000007918 */ /* 0x000fc00000000000 */
        /* <DEDUP_REMOVED lines=13> */
.L_x_2:


//--------------------- .text._Z15initMatrix_2D_IPff --------------------------
	.section	.text._Z15initMatrix_2D_IPff,"ax",@progbits
	.align	128
        .global         _Z15initMatrix_2D_IPff
        .type           _Z15initMatrix_2D_IPff,@function
        .size           _Z15initMatrix_2D_IPff,(.L_x_3 - _Z15initMatrix_2D_IPff)
        .other          _Z15initMatrix_2D_IPff,@"STO_CUDA_ENTRY STV_DEFAULT"
_Z15initMatrix_2D_IPff:
.text._Z15initMatrix_2D_IPff:
[----:B------:R-:W-:Y:S01]  /*0000*/  LDC R1, c[0x0][0x37c] ;  /* 0x0000df00ff017b82 */ /* 0x000fe20000000800 */
[----:B------:R-:W0:Y:S01]  /*0010*/  S2R R0, SR_TID.Y ;  /* 0x0000000000007919 */ /* 0x000e220000002200 */
[----:B------:R-:W1:Y:S06]  /*0020*/  LDCU UR6, c[0x0][0x360] ;  /* 0x00006c00ff0677ac */ /* 0x000e6c0008000800 */
[----:B------:R-:W2:Y:S01]  /*0030*/  S2UR UR7, SR_CTAID.X ;  /* 0x00000000000779c3 */ /* 0x000ea20000002500 */
[----:B------:R-:W0:Y:S01]  /*0040*/  S2R R7, SR_CTAID.Y ;  /* 0x0000000000077919 */ /* 0x000e220000002600 */
[----:B------:R-:W0:Y:S01]  /*0050*/  LDCU UR8, c[0x0][0x364] ;  /* 0x00006c80ff0877ac */ /* 0x000e220008000800 */
[----:B------:R-:W1:Y:S01]  /*0060*/  S2R R5, SR_TID.X ;  /* 0x0000000000057919 */ /* 0x000e620000002100 */
[----:B------:R-:W3:Y:S04]  /*0070*/  LDCU.64 UR4, c[0x0][0x358] ;  /* 0x00006b00ff0477ac */ /* 0x000ee80008000a00 */
[----:B------:R-:W2:Y:S08]  /*0080*/  LDC R9, c[0x0][0x370] ;  /* 0x0000dc00ff097b82 */ /* 0x000eb00000000800 */
[----:B------:R-:W4:Y:S08]  /*0090*/  LDC.64 R2, c[0x0][0x380] ;  /* 0x0000e000ff027b82 */ /* 0x000f300000000a00 */
[----:B------:R-:W3:Y:S01]  /*00a0*/  LDC R11, c[0x0][0x388] ;  /* 0x0000e200ff0b7b82 */ /* 0x000ee20000000800 */
[----:B0-----:R-:W-:-:S04]  /*00b0*/  IMAD R0, R7, UR8, R0 ;  /* 0x0000000807007c24 */ /* 0x001fc8000f8e0200 */
[----:B--2---:R-:W-:-:S04]  /*00c0*/  IMAD R0, R0, R9, UR7 ;  /* 0x0000000700007e24 */ /* 0x004fc8000f8e0209 */
[----:B-1----:R-:W-:-:S04]  /*00d0*/  IMAD R5, R0, UR6, R5 ;  /* 0x0000000600057c24 */ /* 0x002fc8000f8e0205 */
[----:B----4-:R-:W-:-:S05]  /*00e0*/  IMAD.WIDE R2, R5, 0x4, R2 ;  /* 0x0000000405027825 */ /* 0x010fca00078e0202 */
[----:B---3--:R-:W-:Y:S01]  /*00f0*/  STG.E desc[UR4][R2.64], R11 ;  /* 0x0000000b02007986 */ /* 0x008fe2000c101904 */
[----:B------:R-:W-:Y:S05]  /*0100*/  EXIT ;  /* 0x000000000000794d */ /* 0x000fea0003800000 */
.L_x_1:
        /* <DEDUP_REMOVED lines=15> */
.L_x_3:


//--------------------- .nv.shared.reserved.0     --------------------------
	.section	.nv.shared.reserved.0,"aw",@nobits
	.weak		__nv_reservedSMEM_offset_0_alias
	.size		__nv_reservedSMEM_offset_0_alias, 0, 64
	.other		__nv_reservedSMEM_offset_0_alias,@"STO_CUDA_RESERVED_SHARED STV_DEFAULT"
__nv_reservedSMEM_offset_0_alias:
	.zero		0
	.zero		64


//--------------------- .nv.constant0._Z15initMatrix_2D_JPff --------------------------
	.section	.nv.constant0._Z15initMatrix_2D_JPff,"a",@progbits
	.sectionflags	@""
	.align	4
.nv.constant0._Z15initMatrix_2D_JPff:
	.zero		908


//--------------------- .nv.constant0._Z15initMatrix_2D_IPff --------------------------
	.section	.nv.constant0._Z15initMatrix_2D_IPff,"a",@progbits
	.sectionflags	@""
	.align	4
.nv.constant0._Z15initMatrix_2D_IPff:
	.zero		908


//--------------------- SYMBOLS --------------------------

	.type		.nv.reservedSmem.offset0,@object
	.size		.nv.reservedSmem.offset0,0x4
